//
// Generated by NVIDIA NVVM Compiler
//
// Compiler Build ID: CL-36424714
// Cuda compilation tools, release 13.0, V13.0.88
// Based on NVVM 20.0.0
//

.version 9.0
.target sm_100
.address_size 64

	// .globl	_Z10cuda_hellov
.extern .func  (.param .b32 func_retval0) vprintf
(
	.param .b64 vprintf_param_0,
	.param .b64 vprintf_param_1
)
;
.global .align 1 .b8 $str[9] = {78, 97, 32, 71, 80, 85, 33, 10};

.visible .entry _Z10cuda_hellov()
{
	.reg .b32 	%r<3>;
	.reg .b64 	%rd<3>;

	mov.u64 	%rd1, $str;
	cvta.global.u64 	%rd2, %rd1;
	{ // callseq 0, 0
	.param .b64 param0;
	st.param.b64 	[param0], %rd2;
	.param .b64 param1;
	st.param.b64 	[param1], 0;
	.param .b32 retval0;
	call.uni (retval0), 
	vprintf, 
	(
	param0, 
	param1
	);
	ld.param.b32 	%r1, [retval0];
	} // callseq 0
	ret;

}


// ===== COMPILED SASS (sm_100) =====

	.target	sm_100

	.elftype	@"ET_EXEC"


//--------------------- .note.nv.tkinfo           --------------------------
	.section	.note.nv.tkinfo,"",@"SHT_NOTE"
	.sectionflags	@"SHF_NOTE_NV_TKINFO"
	.tkinfo
        /*0018*/ 	.word	0x00000002
        /*0030*/ 	.string	""
        /*0030*/ 	.string	"ptxas"
        /*0030*/ 	.string	"Cuda compilation tools, release 13.0, V13.0.88"
        /*0030*/ 	.string	"Build cuda_13.0.r13.0/compiler.36424714_0"
        /*0030*/ 	.string	"-arch sm_100 -m 64 "



//--------------------- .note.nv.cuinfo           --------------------------
	.section	.note.nv.cuinfo,"",@"SHT_NOTE"
	.sectionflags	@"SHF_NOTE_NV_CUINFO"
        /*0018*/ 	.short	0x0002
        /*001a*/ 	.short	0x0064
        /*001c*/ 	.short	0x0082
	.zero		2


//--------------------- .nv.info                  --------------------------
	.section	.nv.info,"",@"SHT_CUDA_INFO"
	.align	4


	//----- nvinfo : EIATTR_REGCOUNT
	.align		4
        /*0000*/ 	.byte	0x04, 0x2f
        /*0002*/ 	.short	(.L_2 - .L_1)
	.align		4
.L_1:
        /*0004*/ 	.word	index@(_Z10cuda_hellov)
        /*0008*/ 	.word	0x00000018


	//----- nvinfo : EIATTR_FRAME_SIZE
	.align		4
.L_2:
        /*000c*/ 	.byte	0x04, 0x11
        /*000e*/ 	.short	(.L_4 - .L_3)
	.align		4
.L_3:
        /*0010*/ 	.word	index@(_Z10cuda_hellov)
        /*0014*/ 	.word	0x00000000


	//----- nvinfo : EIATTR_MIN_STACK_SIZE
	.align		4
.L_4:
        /*0018*/ 	.byte	0x04, 0x12
        /*001a*/ 	.short	(.L_6 - .L_5)
	.align		4
.L_5:
        /*001c*/ 	.word	index@(_Z10cuda_hellov)
        /*0020*/ 	.word	0x00000000
.L_6:


//--------------------- .nv.compat                --------------------------
	.section	.nv.compat,"",@"SHT_CUDA_COMPAT_INFO"
	.align	4
        /*0000*/ 	.byte	0x02, 0x09, 0x00, 0x00, 0x02, 0x02, 0x01, 0x00, 0x02, 0x05, 0x05, 0x00, 0x03, 0x07, 0x01, 0x01
        /*0010*/ 	.byte	0x02, 0x03, 0x00, 0x00, 0x02, 0x06, 0x01, 0x00, 0x04, 0x0b, 0x08, 0x00, 0x09, 0x00, 0x00, 0x00
        /*0020*/ 	.byte	0x00, 0x00, 0x00, 0x00


//--------------------- .nv.info._Z10cuda_hellov  --------------------------
	.section	.nv.info._Z10cuda_hellov,"",@"SHT_CUDA_INFO"
	.sectionflags	@""
	.align	4


	//----- nvinfo : EIATTR_CUDA_API_VERSION
	.align		4
        /*0000*/ 	.byte	0x04, 0x37
        /*0002*/ 	.short	(.L_8 - .L_7)
.L_7:
        /*0004*/ 	.word	0x00000082


	//----- nvinfo : EIATTR_SPARSE_MMA_MASK
	.align		4
.L_8:
        /*0008*/ 	.byte	0x03, 0x50
        /*000a*/ 	.short	0x0000


	//----- nvinfo : EIATTR_MAXREG_COUNT
	.align		4
        /*000c*/ 	.byte	0x03, 0x1b
        /*000e*/ 	.short	0x00ff


	//----- nvinfo : EIATTR_EXTERNS
	.align		4
        /*0010*/ 	.byte	0x04, 0x0f
        /*0012*/ 	.short	(.L_10 - .L_9)


	//   ....[0]....
	.align		4
.L_9:
        /*0014*/ 	.word	index@(vprintf)


	//----- nvinfo : EIATTR_MERCURY_ISA_VERSION
	.align		4
.L_10:
        /*0018*/ 	.byte	0x03, 0x5f
        /*001a*/ 	.short	0x0101


	//----- nvinfo : EIATTR_VRC_CTA_INIT_COUNT
	.align		4
        /*001c*/ 	.byte	0x02, 0x4a
	.zero		1
	.zero		1


	//----- nvinfo : EIATTR_SYSCALL_OFFSETS
	.align		4
        /*0020*/ 	.byte	0x04, 0x46
        /*0022*/ 	.short	(.L_12 - .L_11)


	//   ....[0]....
.L_11:
        /*0024*/ 	.word	0x00000080


	//----- nvinfo : EIATTR_EXIT_INSTR_OFFSETS
	.align		4
.L_12:
        /*0028*/ 	.byte	0x04, 0x1c
        /*002a*/ 	.short	(.L_14 - .L_13)


	//   ....[0]....
.L_13:
        /*002c*/ 	.word	0x00000090


	//----- nvinfo : EIATTR_SW_WAR
	.align		4
.L_14:
        /*0030*/ 	.byte	0x04, 0x36
        /*0032*/ 	.short	(.L_16 - .L_15)
.L_15:
        /*0034*/ 	.word	0x00000008
.L_16:


//--------------------- .nv.callgraph             --------------------------
	.section	.nv.callgraph,"",@"SHT_CUDA_CALLGRAPH"
	.align	4
	.sectionentsize	8
	.align		4
        /*0000*/ 	.word	0x00000000
	.align		4
        /*0004*/ 	.word	0xffffffff
	.align		4
        /*0008*/ 	.word	index@(_Z10cuda_hellov)
	.align		4
        /*000c*/ 	.word	index@(vprintf)
	.align		4
        /*0010*/ 	.word	0x00000000
	.align		4
        /*0014*/ 	.word	0xfffffffe
	.align		4
        /*0018*/ 	.word	0x00000000
	.align		4
        /*001c*/ 	.word	0xfffffffd
	.align		4
        /*0020*/ 	.word	0x00000000
	.align		4
        /*0024*/ 	.word	0xfffffffc


//--------------------- .nv.constant4             --------------------------
	.section	.nv.constant4,"a",@progbits
	.align	8
	.align		8
.nv.constant4:
        /*0000*/ 	.dword	vprintf
	.align		8
        /*0008*/ 	.dword	$str


//--------------------- .text._Z10cuda_hellov     --------------------------
	.section	.text._Z10cuda_hellov,"ax",@progbits
	.align	128
        .global         _Z10cuda_hellov
        .type           _Z10cuda_hellov,@function
        .size           _Z10cuda_hellov,(.L_x_2 - _Z10cuda_hellov)
        .other          _Z10cuda_hellov,@"STO_CUDA_ENTRY STV_DEFAULT"
_Z10cuda_hellov:
.text._Z10cuda_hellov:
[----:B------:R-:W0:Y:S01]  /*0000*/  LDC R1, c[0x0][0x37c] ;  /* 0x0000df00ff017b82 */ /* 0x000e220000000800 */
[----:B------:R-:W-:Y:S01]  /*0010*/  MOV R0, 0x0 ;  /* 0x0000000000007802 */ /* 0x000fe20000000f00 */
[----:B------:R-:W1:Y:S01]  /*0020*/  LDCU.64 UR4, c[0x4][0x8] ;  /* 0x01000100ff0477ac */ /* 0x000e620008000a00 */
[----:B------:R-:W-:-:S05]  /*0030*/  CS2R R6, SRZ ;  /* 0x0000000000067805 */ /* 0x000fca000001ff00 */
[----:B------:R2:W3:Y:S01]  /*0040*/  LDC.64 R2, c[0x4][R0] ;  /* 0x0100000000027b82 */ /* 0x0004e20000000a00 */
[----:B-1----:R-:W-:Y:S02]  /*0050*/  IMAD.U32 R4, RZ, RZ, UR4 ;  /* 0x00000004ff047e24 */ /* 0x002fe4000f8e00ff */
[----:B--2---:R-:W-:-:S07]  /*0060*/  IMAD.U32 R5, RZ, RZ, UR5 ;  /* 0x00000005ff057e24 */ /* 0x004fce000f8e00ff */
[----:B------:R-:W-:-:S07]  /*0070*/  LEPC R20, `(.L_x_0) ;  /* 0x000000001014794e */ /* 0x000fce0000000000 */
[----:B0--3--:R-:W-:Y:S05]  /*0080*/  CALL.ABS.NOINC R2 ;  /* 0x0000000002007343 */ /* 0x009fea0003c00000 */
.L_x_0:
[----:B------:R-:W-:Y:S05]  /*0090*/  EXIT ;  /* 0x000000000000794d */ /* 0x000fea0003800000 */
.L_x_1:
[----:B------:R-:W-:-:S00]  /*00a0*/  BRA `(.L_x_1) ;  /* 0xfffffffc00fc7947 */ /* 0x000fc0000383ffff */
[----:B------:R-:W-:-:S00]  /*00b0*/  NOP ;  /* 0x0000000000007918 */ /* 0x000fc00000000000 */
        /* <DEDUP_REMOVED lines=12> */
.L_x_2:


//--------------------- .nv.global.init           --------------------------
	.section	.nv.global.init,"aw",@progbits
.nv.global.init:
	.type		$str,@object
	.size		$str,(.L_0 - $str)
$str:
        /*0000*/ 	.byte	0x4e, 0x61, 0x20, 0x47, 0x50, 0x55, 0x21, 0x0a, 0x00
.L_0:


//--------------------- .nv.shared.reserved.0     --------------------------
	.section	.nv.shared.reserved.0,"aw",@nobits
	.weak		__nv_reservedSMEM_offset_0_alias
	.size		__nv_reservedSMEM_offset_0_alias, 0, 64
	.other		__nv_reservedSMEM_offset_0_alias,@"STO_CUDA_RESERVED_SHARED STV_DEFAULT"
__nv_reservedSMEM_offset_0_alias:
	.zero		0
	.zero		64


//--------------------- .nv.constant0._Z10cuda_hellov --------------------------
	.section	.nv.constant0._Z10cuda_hellov,"a",@progbits
	.sectionflags	@""
	.align	4
.nv.constant0._Z10cuda_hellov:
	.zero		896


//--------------------- SYMBOLS --------------------------

	.type		.nv.reservedSmem.offset0,@object
	.size		.nv.reservedSmem.offset0,0x4
	.type		vprintf,@function
